	.headerflags	@"EF_CUDA_TEXMODE_UNIFIED EF_CUDA_64BIT_ADDRESS EF_CUDA_ACCELERATORS EF_CUDA_SM90 EF_CUDA_VIRTUAL_SM(EF_CUDA_SM90)"
	.elftype	@"ET_EXEC"


//--------------------- .nv.info                  --------------------------
	.section	.nv.info,"",@"SHT_CUDA_INFO"
	.align	4


	//----- nvinfo : EIATTR_REGCOUNT
	.align		4
        /*0000*/ 	.byte	0x04, 0x2f
        /*0002*/ 	.short	(.L_1 - .L_0)
	.align		4
.L_0:
        /*0004*/ 	.word	index@(triton_poi_fused_mul_transpose_3)
        /*0008*/ 	.word	0x00000014


	//----- nvinfo : EIATTR_MIN_STACK_SIZE
	.align		4
.L_1:
        /*000c*/ 	.byte	0x04, 0x12
        /*000e*/ 	.short	(.L_3 - .L_2)
	.align		4
.L_2:
        /*0010*/ 	.word	index@(triton_poi_fused_mul_transpose_3)
        /*0014*/ 	.word	0x00000000


	//----- nvinfo : EIATTR_FRAME_SIZE
	.align		4
.L_3:
        /*0018*/ 	.byte	0x04, 0x11
        /*001a*/ 	.short	(.L_5 - .L_4)
	.align		4
.L_4:
        /*001c*/ 	.word	index@(triton_poi_fused_mul_transpose_3)
        /*0020*/ 	.word	0x00000000


	//----- nvinfo : EIATTR_MIN_STACK_SIZE
	.align		4
.L_5:
        /*0024*/ 	.byte	0x04, 0x12
        /*0026*/ 	.short	(.L_7 - .L_6)
	.align		4
.L_6:
        /*0028*/ 	.word	index@(triton_poi_fused_mul_transpose_3)
        /*002c*/ 	.word	0x00000000
.L_7:


//--------------------- .nv.info.triton_poi_fused_mul_transpose_3 --------------------------
	.section	.nv.info.triton_poi_fused_mul_transpose_3,"",@"SHT_CUDA_INFO"
	.sectionflags	@""
	.align	4


	//----- nvinfo : EIATTR_CUDA_API_VERSION
	.align		4
        /*0000*/ 	.byte	0x04, 0x37
        /*0002*/ 	.short	(.L_9 - .L_8)
.L_8:
        /*0004*/ 	.word	0x0000007c


	//----- nvinfo : EIATTR_KPARAM_INFO
	.align		4
.L_9:
        /*0008*/ 	.byte	0x04, 0x17
        /*000a*/ 	.short	(.L_11 - .L_10)
.L_10:
        /*000c*/ 	.word	0x00000000
        /*0010*/ 	.short	0x0005
        /*0012*/ 	.short	0x0024
        /*0014*/ 	.byte	0x00, 0xf0, 0x11, 0x00


	//----- nvinfo : EIATTR_KPARAM_INFO
	.align		4
.L_11:
        /*0018*/ 	.byte	0x04, 0x17
        /*001a*/ 	.short	(.L_13 - .L_12)
.L_12:
        /*001c*/ 	.word	0x00000000
        /*0020*/ 	.short	0x0004
        /*0022*/ 	.short	0x0020
        /*0024*/ 	.byte	0x00, 0xf0, 0x11, 0x00


	//----- nvinfo : EIATTR_KPARAM_INFO
	.align		4
.L_13:
        /*0028*/ 	.byte	0x04, 0x17
        /*002a*/ 	.short	(.L_15 - .L_14)
.L_14:
        /*002c*/ 	.word	0x00000000
        /*0030*/ 	.short	0x0003
        /*0032*/ 	.short	0x0018
        /*0034*/ 	.byte	0x00, 0xf4, 0x21, 0x00


	//----- nvinfo : EIATTR_KPARAM_INFO
	.align		4
.L_15:
        /*0038*/ 	.byte	0x04, 0x17
        /*003a*/ 	.short	(.L_17 - .L_16)
.L_16:
        /*003c*/ 	.word	0x00000000
        /*0040*/ 	.short	0x0002
        /*0042*/ 	.short	0x0010
        /*0044*/ 	.byte	0x00, 0xf4, 0x21, 0x00


	//----- nvinfo : EIATTR_KPARAM_INFO
	.align		4
.L_17:
        /*0048*/ 	.byte	0x04, 0x17
        /*004a*/ 	.short	(.L_19 - .L_18)
.L_18:
        /*004c*/ 	.word	0x00000000
        /*0050*/ 	.short	0x0001
        /*0052*/ 	.short	0x0008
        /*0054*/ 	.byte	0x00, 0xf4, 0x21, 0x00


	//----- nvinfo : EIATTR_KPARAM_INFO
	.align		4
.L_19:
        /*0058*/ 	.byte	0x04, 0x17
        /*005a*/ 	.short	(.L_21 - .L_20)
.L_20:
        /*005c*/ 	.word	0x00000000
        /*0060*/ 	.short	0x0000
        /*0062*/ 	.short	0x0000
        /*0064*/ 	.byte	0x00, 0xf4, 0x21, 0x00


	//----- nvinfo : EIATTR_SPARSE_MMA_MASK
	.align		4
.L_21:
        /*0068*/ 	.byte	0x03, 0x50
        /*006a*/ 	.short	0x0000


	//----- nvinfo : EIATTR_MAXREG_COUNT
	.align		4
        /*006c*/ 	.byte	0x03, 0x1b
        /*006e*/ 	.short	0x00ff


	//----- nvinfo : EIATTR_EXIT_INSTR_OFFSETS
	.align		4
        /*0070*/ 	.byte	0x04, 0x1c
        /*0072*/ 	.short	(.L_23 - .L_22)


	//   ....[0]....
.L_22:
        /*0074*/ 	.word	0x00000390


	//   ....[1]....
        /*0078*/ 	.word	0x000003b0


	//----- nvinfo : EIATTR_REQNTID
	.align		4
.L_23:
        /*007c*/ 	.byte	0x04, 0x10
        /*007e*/ 	.short	(.L_25 - .L_24)
.L_24:
        /*0080*/ 	.word	0x00000020
        /*0084*/ 	.word	0x00000001
        /*0088*/ 	.word	0x00000001


	//----- nvinfo : EIATTR_CBANK_PARAM_SIZE
	.align		4
.L_25:
        /*008c*/ 	.byte	0x03, 0x19
        /*008e*/ 	.short	0x0028


	//----- nvinfo : EIATTR_PARAM_CBANK
	.align		4
        /*0090*/ 	.byte	0x04, 0x0a
        /*0092*/ 	.short	(.L_27 - .L_26)
	.align		4
.L_26:
        /*0094*/ 	.word	index@(.nv.constant0.triton_poi_fused_mul_transpose_3)
        /*0098*/ 	.short	0x0210
        /*009a*/ 	.short	0x0028


	//----- nvinfo : EIATTR_SW_WAR
	.align		4
.L_27:
        /*009c*/ 	.byte	0x04, 0x36
        /*009e*/ 	.short	(.L_29 - .L_28)
.L_28:
        /*00a0*/ 	.word	0x00000008
.L_29:


//--------------------- .nv.callgraph             --------------------------
	.section	.nv.callgraph,"",@"SHT_CUDA_CALLGRAPH"
	.align	4
	.sectionentsize	8
	.align		4
        /*0000*/ 	.word	0x00000000
	.align		4
        /*0004*/ 	.word	0xffffffff
	.align		4
        /*0008*/ 	.word	0x00000000
	.align		4
        /*000c*/ 	.word	0xfffffffe
	.align		4
        /*0010*/ 	.word	0x00000000
	.align		4
        /*0014*/ 	.word	0xfffffffd
	.align		4
        /*0018*/ 	.word	0x00000000
	.align		4
        /*001c*/ 	.word	0xfffffffc


//--------------------- .text.triton_poi_fused_mul_transpose_3 --------------------------
	.section	.text.triton_poi_fused_mul_transpose_3,"ax",@progbits
	.sectionflags	@"SHF_BARRIERS=1"
	.align	128
        .global         triton_poi_fused_mul_transpose_3
        .type           triton_poi_fused_mul_transpose_3,@function
        .size           triton_poi_fused_mul_transpose_3,(.L_x_1 - triton_poi_fused_mul_transpose_3)
        .other          triton_poi_fused_mul_transpose_3,@"STO_CUDA_ENTRY STV_DEFAULT"
triton_poi_fused_mul_transpose_3:
.text.triton_poi_fused_mul_transpose_3:
[----:B------:R-:W0:Y:S02]  /*0000*/  LDC R1, c[0x0][0x28] ;  /* 0x00000a00ff017b82 */ /* 0x000e240000000800 */
[----:B------:R-:W1:Y:S01]  /*0010*/  S2R R0, SR_CTAID.Y ;  /* 0x0000000000007919 */ /* 0x000e620000002600 */
[----:B------:R-:W2:Y:S01]  /*0020*/  LDC.64 R4, c[0x0][0x218] ;  /* 0x00008600ff047b82 */ /* 0x000ea20000000a00 */
[----:B------:R-:W-:Y:S01]  /*0030*/  ULDC.64 UR6, c[0x0][0x208] ;  /* 0x0000820000067ab9 */ /* 0x000fe20000000a00 */
[----:B------:R-:W3:Y:S01]  /*0040*/  S2R R17, SR_TID.X ;  /* 0x0000000000117919 */ /* 0x000ee20000002100 */
[----:B------:R-:W4:Y:S05]  /*0050*/  S2R R8, SR_CTAID.X ;  /* 0x0000000000087919 */ /* 0x000f2a0000002500 */
[----:B------:R-:W5:Y:S01]  /*0060*/  LDC.64 R2, c[0x0][0x210] ;  /* 0x00008400ff027b82 */ /* 0x000f620000000a00 */
[----:B-1----:R-:W-:Y:S01]  /*0070*/  IMAD.SHL.U32 R0, R0, 0x10, RZ ;  /* 0x0000001000007824 */ /* 0x002fe200078e00ff */
[----:B---3--:R-:W-:-:S04]  /*0080*/  SHF.R.U32.HI R9, RZ, 0x4, R17 ;  /* 0x00000004ff097819 */ /* 0x008fc80000011611 */
[----:B------:R-:W-:Y:S01]  /*0090*/  LOP3.LUT R6, R0, 0xf, R17, 0xf8, !PT ;  /* 0x0000000f00067812 */ /* 0x000fe200078ef811 */
[----:B----4-:R-:W-:-:S03]  /*00a0*/  IMAD.SHL.U32 R8, R8, 0x2, RZ ;  /* 0x0000000208087824 */ /* 0x010fc600078e00ff */
[----:B------:R-:W-:Y:S02]  /*00b0*/  SHF.R.S32.HI R7, RZ, 0x1f, R6 ;  /* 0x0000001fff077819 */ /* 0x000fe40000011406 */
[----:B------:R-:W-:Y:S02]  /*00c0*/  ISETP.GE.AND P1, PT, R6, 0x10, PT ;  /* 0x000000100600780c */ /* 0x000fe40003f26270 */
[----:B------:R-:W-:Y:S02]  /*00d0*/  LEA.HI R10, R7, R6, RZ, 0x2 ;  /* 0x00000006070a7211 */ /* 0x000fe400078f10ff */
[----:B------:R-:W-:Y:S02]  /*00e0*/  SGXT.U32 R7, R9, 0x1 ;  /* 0x000000010907781a */ /* 0x000fe40000000000 */
[----:B------:R-:W-:Y:S02]  /*00f0*/  LOP3.LUT R11, R10, 0xfffffffc, RZ, 0xc0, !PT ;  /* 0xfffffffc0a0b7812 */ /* 0x000fe400078ec0ff */
[----:B------:R-:W-:-:S02]  /*0100*/  LOP3.LUT R9, R8, R7, RZ, 0xfc, !PT ;  /* 0x0000000708097212 */ /* 0x000fc400078efcff */
[----:B------:R-:W-:Y:S02]  /*0110*/  SHF.R.S32.HI R10, RZ, 0x2, R10 ;  /* 0x00000002ff0a7819 */ /* 0x000fe4000001140a */
[----:B------:R-:W-:Y:S02]  /*0120*/  IADD3 R11, R6, 0x4, -R11 ;  /* 0x00000004060b7810 */ /* 0x000fe40007ffe80b */
[----:B------:R-:W-:-:S03]  /*0130*/  ISETP.GE.AND P0, PT, R9, 0x4, PT ;  /* 0x000000040900780c */ /* 0x000fc60003f06270 */
[----:B------:R-:W-:Y:S01]  /*0140*/  IMAD R10, R10, 0xc, R11 ;  /* 0x0000000c0a0a7824 */ /* 0x000fe200078e020b */
[----:B------:R-:W-:Y:S01]  /*0150*/  ISETP.LT.AND P0, PT, R6, 0x10, !P0 ;  /* 0x000000100600780c */ /* 0x000fe20004701270 */
[----:B--2---:R-:W-:-:S04]  /*0160*/  IMAD.WIDE.U32 R4, R11, 0x4, R4 ;  /* 0x000000040b047825 */ /* 0x004fc800078e0004 */
[----:B------:R-:W-:Y:S01]  /*0170*/  IMAD R13, R9, 0x30, R10 ;  /* 0x00000030090d7824 */ /* 0x000fe200078e020a */
[----:B------:R-:W-:-:S03]  /*0180*/  CS2R R10, SRZ ;  /* 0x00000000000a7805 */ /* 0x000fc6000001ff00 */
[----:B-----5:R-:W-:-:S03]  /*0190*/  IMAD.WIDE R2, R13, 0x4, R2 ;  /* 0x000000040d027825 */ /* 0x020fc600078e0202 */
[----:B------:R-:W2:Y:S04]  /*01a0*/  @!P1 LDG.E.EL R11, desc[UR6][R4.64] ;  /* 0x00000006040b9981 */ /* 0x000ea8000c2e1900 */
[----:B------:R1:W2:Y:S01]  /*01b0*/  @P0 LDG.E.EL R10, desc[UR6][R2.64] ;  /* 0x00000006020a0981 */ /* 0x0002a2000c2e1900 */
[----:B------:R-:W3:Y:S01]  /*01c0*/  S2UR UR5, SR_CgaCtaId ;  /* 0x00000000000579c3 */ /* 0x000ee20000008800 */
[----:B------:R-:W-:Y:S01]  /*01d0*/  IMAD.SHL.U32 R12, R17, 0x2, RZ ;  /* 0x00000002110c7824 */ /* 0x000fe200078e00ff */
[----:B------:R-:W-:Y:S01]  /*01e0*/  UMOV UR4, 0x400 ;  /* 0x0000040000047882 */ /* 0x000fe20000000000 */
[----:B------:R-:W-:Y:S01]  /*01f0*/  LOP3.LUT R8, R8, 0x1, R17, 0xf8, !PT ;  /* 0x0000000108087812 */ /* 0x000fe200078ef811 */
[----:B------:R-:W-:Y:S02]  /*0200*/  IMAD R9, R9, 0x10, R6 ;  /* 0x0000001009097824 */ /* 0x000fe400078e0206 */
[----:B------:R-:W-:-:S02]  /*0210*/  LOP3.LUT R13, R12, 0x1e, RZ, 0xc0, !PT ;  /* 0x0000001e0c0d7812 */ /* 0x000fc400078ec0ff */
[----:B------:R-:W-:Y:S01]  /*0220*/  LOP3.LUT R7, R7, 0x1e, R12, 0xf8, !PT ;  /* 0x0000001e07077812 */ /* 0x000fe200078ef80c */
[----:B-1----:R-:W1:Y:S01]  /*0230*/  LDC.64 R2, c[0x0][0x220] ;  /* 0x00008800ff027b82 */ /* 0x002e620000000a00 */
[----:B------:R-:W-:Y:S02]  /*0240*/  LOP3.LUT R15, R12, 0x3c, RZ, 0xc0, !PT ;  /* 0x0000003c0c0f7812 */ /* 0x000fe400078ec0ff */
[----:B------:R-:W-:Y:S02]  /*0250*/  LOP3.LUT R12, R17, 0x1f, RZ, 0xc0, !PT ;  /* 0x0000001f110c7812 */ /* 0x000fe400078ec0ff */
[----:B------:R-:W-:-:S03]  /*0260*/  ISETP.GE.AND P1, PT, R8, 0x4, PT ;  /* 0x000000040800780c */ /* 0x000fc60003f26270 */
[----:B------:R-:W4:Y:S01]  /*0270*/  LDC.64 R4, c[0x0][0x228] ;  /* 0x00008a00ff047b82 */ /* 0x000f220000000a00 */
[----:B---3--:R-:W-:-:S06]  /*0280*/  UPRMT UR4, UR5, 0x654, UR4 ;  /* 0x0000065405047896 */ /* 0x008fcc0008000004 */
[----:B------:R-:W-:Y:S01]  /*0290*/  LEA R14, R13, UR4, 0x1 ;  /* 0x000000040d0e7c11 */ /* 0x000fe2000f8e08ff */
[----:B------:R-:W-:-:S04]  /*02a0*/  VIADD R15, R15, UR4 ;  /* 0x000000040f0f7c36 */ /* 0x000fc80008000000 */
[----:B------:R-:W-:Y:S01]  /*02b0*/  IMAD R14, R7, 0x4, R14 ;  /* 0x00000004070e7824 */ /* 0x000fe200078e020e */
[----:B------:R-:W-:Y:S01]  /*02c0*/  SHF.R.U32.HI R7, RZ, 0x1, R17 ;  /* 0x00000001ff077819 */ /* 0x000fe20000011611 */
[----:B------:R-:W-:-:S03]  /*02d0*/  IMAD R12, R12, 0x4, R15 ;  /* 0x000000040c0c7824 */ /* 0x000fc600078e020f */
[----:B------:R-:W-:Y:S01]  /*02e0*/  SGXT.U32 R7, R7, 0x4 ;  /* 0x000000040707781a */ /* 0x000fe20000000000 */
[----:B----4-:R-:W-:-:S03]  /*02f0*/  IMAD.WIDE R4, R9, 0x4, R4 ;  /* 0x0000000409047825 */ /* 0x010fc600078e0204 */
[----:B------:R-:W-:-:S04]  /*0300*/  LOP3.LUT R7, R0, R7, RZ, 0xfc, !PT ;  /* 0x0000000700077212 */ /* 0x000fc800078efcff */
[C---:B------:R-:W-:Y:S01]  /*0310*/  ISETP.LT.AND P1, PT, R7.reuse, 0x10, !P1 ;  /* 0x000000100700780c */ /* 0x040fe20004f21270 */
[----:B------:R-:W-:-:S04]  /*0320*/  IMAD R7, R7, 0x4, R8 ;  /* 0x0000000407077824 */ /* 0x000fc800078e0208 */
[----:B-1----:R-:W-:-:S04]  /*0330*/  IMAD.WIDE R2, R7, 0x4, R2 ;  /* 0x0000000407027825 */ /* 0x002fc800078e0202 */
[----:B--2---:R-:W-:-:S05]  /*0340*/  FADD R13, R11, R10 ;  /* 0x0000000a0b0d7221 */ /* 0x004fca0000000000 */
[----:B------:R-:W-:Y:S01]  /*0350*/  STS [R14], R13 ;  /* 0x0000000d0e007388 */ /* 0x000fe20000000800 */
[----:B------:R-:W-:Y:S06]  /*0360*/  BAR.SYNC.DEFER_BLOCKING 0x0 ;  /* 0x0000000000007b1d */ /* 0x000fec0000010000 */
[----:B------:R-:W1:Y:S04]  /*0370*/  LDS R11, [R12] ;  /* 0x000000000c0b7984 */ /* 0x000e680000000800 */
[----:B-1----:R1:W-:Y:S01]  /*0380*/  @P1 STG.E desc[UR6][R2.64], R11 ;  /* 0x0000000b02001986 */ /* 0x0023e2000c101906 */
[----:B------:R-:W-:Y:S05]  /*0390*/  @!P0 EXIT ;  /* 0x000000000000894d */ /* 0x000fea0003800000 */
[----:B------:R-:W-:Y:S01]  /*03a0*/  STG.E desc[UR6][R4.64], R13 ;  /* 0x0000000d04007986 */ /* 0x000fe2000c101906 */
[----:B------:R-:W-:Y:S05]  /*03b0*/  EXIT ;  /* 0x000000000000794d */ /* 0x000fea0003800000 */
.L_x_0:
[----:B------:R-:W-:-:S00]  /*03c0*/  BRA `(.L_x_0) ;  /* 0xfffffffc00fc7947 */ /* 0x000fc0000383ffff */
[----:B------:R-:W-:-:S00]  /*03d0*/  NOP ;  /* 0x0000000000007918 */ /* 0x000fc00000000000 */
        /* <DEDUP_REMOVED lines=10> */
.L_x_1:


//--------------------- .nv.shared.triton_poi_fused_mul_transpose_3 --------------------------
	.section	.nv.shared.triton_poi_fused_mul_transpose_3,"aw",@nobits
	.sectionflags	@""
	.align	16
	.zero		1024


//--------------------- .nv.constant0.triton_poi_fused_mul_transpose_3 --------------------------
	.section	.nv.constant0.triton_poi_fused_mul_transpose_3,"a",@progbits
	.sectionflags	@""
	.align	4
.nv.constant0.triton_poi_fused_mul_transpose_3:
	.zero		568
